//
// Generated by NVIDIA NVVM Compiler
//
// Compiler Build ID: CL-36424714
// Cuda compilation tools, release 13.0, V13.0.88
// Based on NVVM 20.0.0
//

.version 9.0
.target sm_100
.address_size 64

	// .globl	_Z11multiplyGpuPfS_S_iiii

.visible .entry _Z11multiplyGpuPfS_S_iiii(
	.param .u64 .ptr .align 1 _Z11multiplyGpuPfS_S_iiii_param_0,
	.param .u64 .ptr .align 1 _Z11multiplyGpuPfS_S_iiii_param_1,
	.param .u64 .ptr .align 1 _Z11multiplyGpuPfS_S_iiii_param_2,
	.param .u32 _Z11multiplyGpuPfS_S_iiii_param_3,
	.param .u32 _Z11multiplyGpuPfS_S_iiii_param_4,
	.param .u32 _Z11multiplyGpuPfS_S_iiii_param_5,
	.param .u32 _Z11multiplyGpuPfS_S_iiii_param_6
)
{
	.reg .pred 	%p<13>;
	.reg .b32 	%r<43>;
	.reg .b32 	%f<68>;
	.reg .b64 	%rd<53>;

	ld.param.u64 	%rd7, [_Z11multiplyGpuPfS_S_iiii_param_0];
	ld.param.u64 	%rd8, [_Z11multiplyGpuPfS_S_iiii_param_1];
	ld.param.u64 	%rd6, [_Z11multiplyGpuPfS_S_iiii_param_2];
	ld.param.u32 	%r20, [_Z11multiplyGpuPfS_S_iiii_param_3];
	ld.param.u32 	%r18, [_Z11multiplyGpuPfS_S_iiii_param_4];
	ld.param.u32 	%r19, [_Z11multiplyGpuPfS_S_iiii_param_6];
	cvta.to.global.u64 	%rd1, %rd8;
	cvta.to.global.u64 	%rd2, %rd7;
	mov.u32 	%r22, %ctaid.x;
	mov.u32 	%r23, %ntid.x;
	mov.u32 	%r24, %tid.x;
	mad.lo.s32 	%r1, %r22, %r23, %r24;
	mov.u32 	%r25, %ctaid.y;
	mov.u32 	%r26, %ntid.y;
	mov.u32 	%r27, %tid.y;
	mad.lo.s32 	%r28, %r25, %r26, %r27;
	setp.ge.s32 	%p1, %r1, %r19;
	setp.ge.s32 	%p2, %r28, %r20;
	or.pred  	%p3, %p1, %p2;
	@%p3 bra 	$L__BB0_14;
	setp.lt.s32 	%p4, %r18, 1;
	mov.f32 	%f67, 0f00000000;
	@%p4 bra 	$L__BB0_13;
	mul.lo.s32 	%r3, %r18, %r28;
	and.b32  	%r4, %r18, 7;
	setp.lt.u32 	%p5, %r18, 8;
	mov.f32 	%f67, 0f00000000;
	mov.b32 	%r41, 0;
	@%p5 bra 	$L__BB0_5;
	and.b32  	%r41, %r18, 2147483640;
	neg.s32 	%r39, %r41;
	shl.b32 	%r7, %r19, 3;
	mul.wide.u32 	%rd9, %r3, 4;
	add.s64 	%rd10, %rd9, %rd2;
	add.s64 	%rd52, %rd10, 16;
	mov.f32 	%f67, 0f00000000;
	mul.wide.s32 	%rd13, %r19, 4;
	mov.u32 	%r38, %r1;
$L__BB0_4:
	.pragma "nounroll";
	ld.global.f32 	%f17, [%rd52+-16];
	mul.wide.s32 	%rd11, %r38, 4;
	add.s64 	%rd12, %rd1, %rd11;
	ld.global.f32 	%f18, [%rd12];
	fma.rn.f32 	%f19, %f17, %f18, %f67;
	ld.global.f32 	%f20, [%rd52+-12];
	add.s64 	%rd14, %rd12, %rd13;
	ld.global.f32 	%f21, [%rd14];
	fma.rn.f32 	%f22, %f20, %f21, %f19;
	ld.global.f32 	%f23, [%rd52+-8];
	add.s64 	%rd15, %rd14, %rd13;
	ld.global.f32 	%f24, [%rd15];
	fma.rn.f32 	%f25, %f23, %f24, %f22;
	ld.global.f32 	%f26, [%rd52+-4];
	add.s64 	%rd16, %rd15, %rd13;
	ld.global.f32 	%f27, [%rd16];
	fma.rn.f32 	%f28, %f26, %f27, %f25;
	ld.global.f32 	%f29, [%rd52];
	add.s64 	%rd17, %rd16, %rd13;
	ld.global.f32 	%f30, [%rd17];
	fma.rn.f32 	%f31, %f29, %f30, %f28;
	ld.global.f32 	%f32, [%rd52+4];
	add.s64 	%rd18, %rd17, %rd13;
	ld.global.f32 	%f33, [%rd18];
	fma.rn.f32 	%f34, %f32, %f33, %f31;
	ld.global.f32 	%f35, [%rd52+8];
	add.s64 	%rd19, %rd18, %rd13;
	ld.global.f32 	%f36, [%rd19];
	fma.rn.f32 	%f37, %f35, %f36, %f34;
	ld.global.f32 	%f38, [%rd52+12];
	add.s64 	%rd20, %rd19, %rd13;
	ld.global.f32 	%f39, [%rd20];
	fma.rn.f32 	%f67, %f38, %f39, %f37;
	add.s32 	%r39, %r39, 8;
	add.s32 	%r38, %r38, %r7;
	add.s64 	%rd52, %rd52, 32;
	setp.ne.s32 	%p6, %r39, 0;
	@%p6 bra 	$L__BB0_4;
$L__BB0_5:
	setp.eq.s32 	%p7, %r4, 0;
	@%p7 bra 	$L__BB0_13;
	and.b32  	%r13, %r18, 3;
	setp.lt.u32 	%p8, %r4, 4;
	@%p8 bra 	$L__BB0_8;
	add.s32 	%r30, %r41, %r3;
	mul.wide.u32 	%rd21, %r30, 4;
	add.s64 	%rd22, %rd2, %rd21;
	ld.global.f32 	%f41, [%rd22];
	mad.lo.s32 	%r31, %r41, %r19, %r1;
	mul.wide.s32 	%rd23, %r31, 4;
	add.s64 	%rd24, %rd1, %rd23;
	ld.global.f32 	%f42, [%rd24];
	fma.rn.f32 	%f43, %f41, %f42, %f67;
	cvt.u64.u32 	%rd25, %r3;
	cvt.u64.u32 	%rd26, %r41;
	add.s64 	%rd27, %rd26, %rd25;
	shl.b64 	%rd28, %rd27, 2;
	add.s64 	%rd29, %rd2, %rd28;
	ld.global.f32 	%f44, [%rd29+4];
	mul.wide.s32 	%rd30, %r19, 4;
	add.s64 	%rd31, %rd24, %rd30;
	ld.global.f32 	%f45, [%rd31];
	fma.rn.f32 	%f46, %f44, %f45, %f43;
	ld.global.f32 	%f47, [%rd29+8];
	add.s64 	%rd32, %rd31, %rd30;
	ld.global.f32 	%f48, [%rd32];
	fma.rn.f32 	%f49, %f47, %f48, %f46;
	ld.global.f32 	%f50, [%rd29+12];
	add.s64 	%rd33, %rd32, %rd30;
	ld.global.f32 	%f51, [%rd33];
	fma.rn.f32 	%f67, %f50, %f51, %f49;
	add.s32 	%r41, %r41, 4;
$L__BB0_8:
	setp.eq.s32 	%p9, %r13, 0;
	@%p9 bra 	$L__BB0_13;
	setp.eq.s32 	%p10, %r13, 1;
	@%p10 bra 	$L__BB0_11;
	add.s32 	%r32, %r41, %r3;
	mul.wide.u32 	%rd34, %r32, 4;
	add.s64 	%rd35, %rd2, %rd34;
	ld.global.f32 	%f53, [%rd35];
	mad.lo.s32 	%r33, %r41, %r19, %r1;
	mul.wide.s32 	%rd36, %r33, 4;
	add.s64 	%rd37, %rd1, %rd36;
	ld.global.f32 	%f54, [%rd37];
	fma.rn.f32 	%f55, %f53, %f54, %f67;
	cvt.u64.u32 	%rd38, %r3;
	cvt.u64.u32 	%rd39, %r41;
	add.s64 	%rd40, %rd39, %rd38;
	shl.b64 	%rd41, %rd40, 2;
	add.s64 	%rd42, %rd2, %rd41;
	ld.global.f32 	%f56, [%rd42+4];
	mul.wide.s32 	%rd43, %r19, 4;
	add.s64 	%rd44, %rd37, %rd43;
	ld.global.f32 	%f57, [%rd44];
	fma.rn.f32 	%f67, %f56, %f57, %f55;
	add.s32 	%r41, %r41, 2;
$L__BB0_11:
	and.b32  	%r34, %r18, 1;
	setp.eq.b32 	%p11, %r34, 1;
	not.pred 	%p12, %p11;
	@%p12 bra 	$L__BB0_13;
	add.s32 	%r35, %r41, %r3;
	mul.wide.u32 	%rd45, %r35, 4;
	add.s64 	%rd46, %rd2, %rd45;
	ld.global.f32 	%f58, [%rd46];
	mad.lo.s32 	%r36, %r41, %r19, %r1;
	mul.wide.s32 	%rd47, %r36, 4;
	add.s64 	%rd48, %rd1, %rd47;
	ld.global.f32 	%f59, [%rd48];
	fma.rn.f32 	%f67, %f58, %f59, %f67;
$L__BB0_13:
	mad.lo.s32 	%r37, %r19, %r28, %r1;
	cvta.to.global.u64 	%rd49, %rd6;
	mul.wide.s32 	%rd50, %r37, 4;
	add.s64 	%rd51, %rd49, %rd50;
	st.global.f32 	[%rd51], %f67;
$L__BB0_14:
	ret;

}


// ===== COMPILED SASS (sm_100) =====

	.target	sm_100

	.elftype	@"ET_EXEC"


//--------------------- .note.nv.tkinfo           --------------------------
	.section	.note.nv.tkinfo,"",@"SHT_NOTE"
	.sectionflags	@"SHF_NOTE_NV_TKINFO"
	.tkinfo
        /*0018*/ 	.word	0x00000002
        /*0030*/ 	.string	""
        /*0030*/ 	.string	"ptxas"
        /*0030*/ 	.string	"Cuda compilation tools, release 13.0, V13.0.88"
        /*0030*/ 	.string	"Build cuda_13.0.r13.0/compiler.36424714_0"
        /*0030*/ 	.string	"-arch sm_100 -m 64 "



//--------------------- .note.nv.cuinfo           --------------------------
	.section	.note.nv.cuinfo,"",@"SHT_NOTE"
	.sectionflags	@"SHF_NOTE_NV_CUINFO"
        /*0018*/ 	.short	0x0002
        /*001a*/ 	.short	0x0064
        /*001c*/ 	.short	0x0082
	.zero		2


//--------------------- .nv.info                  --------------------------
	.section	.nv.info,"",@"SHT_CUDA_INFO"
	.align	4


	//----- nvinfo : EIATTR_REGCOUNT
	.align		4
        /*0000*/ 	.byte	0x04, 0x2f
        /*0002*/ 	.short	(.L_1 - .L_0)
	.align		4
.L_0:
        /*0004*/ 	.word	index@(_Z11multiplyGpuPfS_S_iiii)
        /*0008*/ 	.word	0x00000020


	//----- nvinfo : EIATTR_FRAME_SIZE
	.align		4
.L_1:
        /*000c*/ 	.byte	0x04, 0x11
        /*000e*/ 	.short	(.L_3 - .L_2)
	.align		4
.L_2:
        /*0010*/ 	.word	index@(_Z11multiplyGpuPfS_S_iiii)
        /*0014*/ 	.word	0x00000000


	//----- nvinfo : EIATTR_MIN_STACK_SIZE
	.align		4
.L_3:
        /*0018*/ 	.byte	0x04, 0x12
        /*001a*/ 	.short	(.L_5 - .L_4)
	.align		4
.L_4:
        /*001c*/ 	.word	index@(_Z11multiplyGpuPfS_S_iiii)
        /*0020*/ 	.word	0x00000000
.L_5:


//--------------------- .nv.compat                --------------------------
	.section	.nv.compat,"",@"SHT_CUDA_COMPAT_INFO"
	.align	4
        /*0000*/ 	.byte	0x02, 0x09, 0x00, 0x00, 0x02, 0x02, 0x01, 0x00, 0x02, 0x05, 0x05, 0x00, 0x03, 0x07, 0x01, 0x01
        /*0010*/ 	.byte	0x02, 0x03, 0x00, 0x00, 0x02, 0x06, 0x01, 0x00, 0x04, 0x0b, 0x08, 0x00, 0x09, 0x00, 0x00, 0x00
        /*0020*/ 	.byte	0x00, 0x00, 0x00, 0x00


//--------------------- .nv.info._Z11multiplyGpuPfS_S_iiii --------------------------
	.section	.nv.info._Z11multiplyGpuPfS_S_iiii,"",@"SHT_CUDA_INFO"
	.sectionflags	@""
	.align	4


	//----- nvinfo : EIATTR_CUDA_API_VERSION
	.align		4
        /*0000*/ 	.byte	0x04, 0x37
        /*0002*/ 	.short	(.L_7 - .L_6)
.L_6:
        /*0004*/ 	.word	0x00000082


	//----- nvinfo : EIATTR_KPARAM_INFO
	.align		4
.L_7:
        /*0008*/ 	.byte	0x04, 0x17
        /*000a*/ 	.short	(.L_9 - .L_8)
.L_8:
        /*000c*/ 	.word	0x00000000
        /*0010*/ 	.short	0x0006
        /*0012*/ 	.short	0x0024
        /*0014*/ 	.byte	0x00, 0xf0, 0x11, 0x00


	//----- nvinfo : EIATTR_KPARAM_INFO
	.align		4
.L_9:
        /*0018*/ 	.byte	0x04, 0x17
        /*001a*/ 	.short	(.L_11 - .L_10)
.L_10:
        /*001c*/ 	.word	0x00000000
        /*0020*/ 	.short	0x0005
        /*0022*/ 	.short	0x0020
        /*0024*/ 	.byte	0x00, 0xf0, 0x11, 0x00


	//----- nvinfo : EIATTR_KPARAM_INFO
	.align		4
.L_11:
        /*0028*/ 	.byte	0x04, 0x17
        /*002a*/ 	.short	(.L_13 - .L_12)
.L_12:
        /*002c*/ 	.word	0x00000000
        /*0030*/ 	.short	0x0004
        /*0032*/ 	.short	0x001c
        /*0034*/ 	.byte	0x00, 0xf0, 0x11, 0x00


	//----- nvinfo : EIATTR_KPARAM_INFO
	.align		4
.L_13:
        /*0038*/ 	.byte	0x04, 0x17
        /*003a*/ 	.short	(.L_15 - .L_14)
.L_14:
        /*003c*/ 	.word	0x00000000
        /*0040*/ 	.short	0x0003
        /*0042*/ 	.short	0x0018
        /*0044*/ 	.byte	0x00, 0xf0, 0x11, 0x00


	//----- nvinfo : EIATTR_KPARAM_INFO
	.align		4
.L_15:
        /*0048*/ 	.byte	0x04, 0x17
        /*004a*/ 	.short	(.L_17 - .L_16)
.L_16:
        /*004c*/ 	.word	0x00000000
        /*0050*/ 	.short	0x0002
        /*0052*/ 	.short	0x0010
        /*0054*/ 	.byte	0x00, 0xf5, 0x21, 0x00


	//----- nvinfo : EIATTR_KPARAM_INFO
	.align		4
.L_17:
        /*0058*/ 	.byte	0x04, 0x17
        /*005a*/ 	.short	(.L_19 - .L_18)
.L_18:
        /*005c*/ 	.word	0x00000000
        /*0060*/ 	.short	0x0001
        /*0062*/ 	.short	0x0008
        /*0064*/ 	.byte	0x00, 0xf5, 0x21, 0x00


	//----- nvinfo : EIATTR_KPARAM_INFO
	.align		4
.L_19:
        /*0068*/ 	.byte	0x04, 0x17
        /*006a*/ 	.short	(.L_21 - .L_20)
.L_20:
        /*006c*/ 	.word	0x00000000
        /*0070*/ 	.short	0x0000
        /*0072*/ 	.short	0x0000
        /*0074*/ 	.byte	0x00, 0xf5, 0x21, 0x00


	//----- nvinfo : EIATTR_SPARSE_MMA_MASK
	.align		4
.L_21:
        /*0078*/ 	.byte	0x03, 0x50
        /*007a*/ 	.short	0x0000


	//----- nvinfo : EIATTR_MAXREG_COUNT
	.align		4
        /*007c*/ 	.byte	0x03, 0x1b
        /*007e*/ 	.short	0x00ff


	//----- nvinfo : EIATTR_MERCURY_ISA_VERSION
	.align		4
        /*0080*/ 	.byte	0x03, 0x5f
        /*0082*/ 	.short	0x0101


	//----- nvinfo : EIATTR_VRC_CTA_INIT_COUNT
	.align		4
        /*0084*/ 	.byte	0x02, 0x4a
	.zero		1
	.zero		1


	//----- nvinfo : EIATTR_EXIT_INSTR_OFFSETS
	.align		4
        /*0088*/ 	.byte	0x04, 0x1c
        /*008a*/ 	.short	(.L_23 - .L_22)


	//   ....[0]....
.L_22:
        /*008c*/ 	.word	0x000000d0


	//   ....[1]....
        /*0090*/ 	.word	0x000008f0


	//----- nvinfo : EIATTR_CBANK_PARAM_SIZE
	.align		4
.L_23:
        /*0094*/ 	.byte	0x03, 0x19
        /*0096*/ 	.short	0x0028


	//----- nvinfo : EIATTR_PARAM_CBANK
	.align		4
        /*0098*/ 	.byte	0x04, 0x0a
        /*009a*/ 	.short	(.L_25 - .L_24)
	.align		4
.L_24:
        /*009c*/ 	.word	index@(.nv.constant0._Z11multiplyGpuPfS_S_iiii)
        /*00a0*/ 	.short	0x0380
        /*00a2*/ 	.short	0x0028


	//----- nvinfo : EIATTR_SW_WAR
	.align		4
.L_25:
        /*00a4*/ 	.byte	0x04, 0x36
        /*00a6*/ 	.short	(.L_27 - .L_26)
.L_26:
        /*00a8*/ 	.word	0x00000008
.L_27:


//--------------------- .nv.callgraph             --------------------------
	.section	.nv.callgraph,"",@"SHT_CUDA_CALLGRAPH"
	.align	4
	.sectionentsize	8
	.align		4
        /*0000*/ 	.word	0x00000000
	.align		4
        /*0004*/ 	.word	0xffffffff
	.align		4
        /*0008*/ 	.word	0x00000000
	.align		4
        /*000c*/ 	.word	0xfffffffe
	.align		4
        /*0010*/ 	.word	0x00000000
	.align		4
        /*0014*/ 	.word	0xfffffffd
	.align		4
        /*0018*/ 	.word	0x00000000
	.align		4
        /*001c*/ 	.word	0xfffffffc


//--------------------- .text._Z11multiplyGpuPfS_S_iiii --------------------------
	.section	.text._Z11multiplyGpuPfS_S_iiii,"ax",@progbits
	.align	128
        .global         _Z11multiplyGpuPfS_S_iiii
        .type           _Z11multiplyGpuPfS_S_iiii,@function
        .size           _Z11multiplyGpuPfS_S_iiii,(.L_x_5 - _Z11multiplyGpuPfS_S_iiii)
        .other          _Z11multiplyGpuPfS_S_iiii,@"STO_CUDA_ENTRY STV_DEFAULT"
_Z11multiplyGpuPfS_S_iiii:
.text._Z11multiplyGpuPfS_S_iiii:
[----:B------:R-:W-:Y:S01]  /*0000*/  LDC R1, c[0x0][0x37c] ;  /* 0x0000df00ff017b82 */ /* 0x000fe20000000800 */
[----:B------:R-:W0:Y:S07]  /*0010*/  S2R R5, SR_TID.Y ;  /* 0x0000000000057919 */ /* 0x000e2e0000002200 */
[----:B------:R-:W1:Y:S01]  /*0020*/  LDC R16, c[0x0][0x360] ;  /* 0x0000d800ff107b82 */ /* 0x000e620000000800 */
[----:B------:R-:W2:Y:S01]  /*0030*/  LDCU UR6, c[0x0][0x398] ;  /* 0x00007300ff0677ac */ /* 0x000ea20008000800 */
[----:B------:R-:W1:Y:S06]  /*0040*/  S2R R3, SR_TID.X ;  /* 0x0000000000037919 */ /* 0x000e6c0000002100 */
[----:B------:R-:W0:Y:S08]  /*0050*/  S2UR UR5, SR_CTAID.Y ;  /* 0x00000000000579c3 */ /* 0x000e300000002600 */
[----:B------:R-:W0:Y:S08]  /*0060*/  LDC R0, c[0x0][0x364] ;  /* 0x0000d900ff007b82 */ /* 0x000e300000000800 */
[----:B------:R-:W1:Y:S08]  /*0070*/  S2UR UR4, SR_CTAID.X ;  /* 0x00000000000479c3 */ /* 0x000e700000002500 */
[----:B------:R-:W3:Y:S01]  /*0080*/  LDC R17, c[0x0][0x3a4] ;  /* 0x0000e900ff117b82 */ /* 0x000ee20000000800 */
[----:B0-----:R-:W-:-:S05]  /*0090*/  IMAD R0, R0, UR5, R5 ;  /* 0x0000000500007c24 */ /* 0x001fca000f8e0205 */
[----:B--2---:R-:W-:Y:S01]  /*00a0*/  ISETP.GE.AND P0, PT, R0, UR6, PT ;  /* 0x0000000600007c0c */ /* 0x004fe2000bf06270 */
[----:B-1----:R-:W-:-:S05]  /*00b0*/  IMAD R16, R16, UR4, R3 ;  /* 0x0000000410107c24 */ /* 0x002fca000f8e0203 */
[----:B---3--:R-:W-:-:S13]  /*00c0*/  ISETP.GE.OR P0, PT, R16, R17, P0 ;  /* 0x000000111000720c */ /* 0x008fda0000706670 */
[----:B------:R-:W-:Y:S05]  /*00d0*/  @P0 EXIT ;  /* 0x000000000000094d */ /* 0x000fea0003800000 */
[----:B------:R-:W0:Y:S01]  /*00e0*/  LDC R19, c[0x0][0x39c] ;  /* 0x0000e700ff137b82 */ /* 0x000e220000000800 */
[----:B------:R-:W1:Y:S01]  /*00f0*/  LDCU.64 UR4, c[0x0][0x358] ;  /* 0x00006b00ff0477ac */ /* 0x000e620008000a00 */
[----:B------:R-:W-:Y:S01]  /*0100*/  HFMA2 R24, -RZ, RZ, 0, 0 ;  /* 0x00000000ff187431 */ /* 0x000fe200000001ff */
[----:B0-----:R-:W-:-:S13]  /*0110*/  ISETP.GE.AND P0, PT, R19, 0x1, PT ;  /* 0x000000011300780c */ /* 0x001fda0003f06270 */
[----:B-1----:R-:W-:Y:S05]  /*0120*/  @!P0 BRA `(.L_x_0) ;  /* 0x0000000400e08947 */ /* 0x002fea0003800000 */
[C---:B------:R-:W-:Y:S01]  /*0130*/  ISETP.GE.U32.AND P1, PT, R19.reuse, 0x8, PT ;  /* 0x000000081300780c */ /* 0x040fe20003f26070 */
[----:B------:R-:W-:Y:S01]  /*0140*/  IMAD R20, R0, R19, RZ ;  /* 0x0000001300147224 */ /* 0x000fe200078e02ff */
[----:B------:R-:W-:Y:S02]  /*0150*/  LOP3.LUT R27, R19, 0x7, RZ, 0xc0, !PT ;  /* 0x00000007131b7812 */ /* 0x000fe400078ec0ff */
[----:B------:R-:W-:Y:S02]  /*0160*/  MOV R24, RZ ;  /* 0x000000ff00187202 */ /* 0x000fe40000000f00 */
[----:B------:R-:W-:Y:S02]  /*0170*/  ISETP.NE.AND P0, PT, R27, RZ, PT ;  /* 0x000000ff1b00720c */ /* 0x000fe40003f05270 */
[----:B------:R-:W-:-:S05]  /*0180*/  MOV R21, RZ ;  /* 0x000000ff00157202 */ /* 0x000fca0000000f00 */
[----:B------:R-:W-:Y:S06]  /*0190*/  @!P1 BRA `(.L_x_1) ;  /* 0x0000000000c49947 */ /* 0x000fec0003800000 */
[----:B------:R-:W0:Y:S01]  /*01a0*/  LDC.64 R2, c[0x0][0x380] ;  /* 0x0000e000ff027b82 */ /* 0x000e220000000a00 */
[----:B------:R-:W-:Y:S02]  /*01b0*/  LOP3.LUT R21, R19, 0x7ffffff8, RZ, 0xc0, !PT ;  /* 0x7ffffff813157812 */ /* 0x000fe400078ec0ff */
[----:B------:R-:W-:Y:S02]  /*01c0*/  MOV R24, RZ ;  /* 0x000000ff00187202 */ /* 0x000fe40000000f00 */
[----:B------:R-:W-:Y:S02]  /*01d0*/  MOV R18, R16 ;  /* 0x0000001000127202 */ /* 0x000fe40000000f00 */
[----:B------:R-:W-:Y:S01]  /*01e0*/  IADD3 R22, PT, PT, -R21, RZ, RZ ;  /* 0x000000ff15167210 */ /* 0x000fe20007ffe1ff */
[----:B0-----:R-:W-:-:S03]  /*01f0*/  IMAD.WIDE.U32 R2, R20, 0x4, R2 ;  /* 0x0000000414027825 */ /* 0x001fc600078e0002 */
[----:B------:R-:W-:-:S04]  /*0200*/  IADD3 R4, P1, PT, R2, 0x10, RZ ;  /* 0x0000001002047810 */ /* 0x000fc80007f3e0ff */
[----:B------:R-:W-:-:S09]  /*0210*/  IADD3.X R5, PT, PT, RZ, R3, RZ, P1, !PT ;  /* 0x00000003ff057210 */ /* 0x000fd20000ffe4ff */
.L_x_2:
[----:B------:R-:W0:Y:S01]  /*0220*/  LDC.64 R14, c[0x0][0x388] ;  /* 0x0000e200ff0e7b82 */ /* 0x000e220000000a00 */
[----:B------:R-:W-:Y:S02]  /*0230*/  MOV R2, R4 ;  /* 0x0000000400027202 */ /* 0x000fe40000000f00 */
[----:B------:R-:W-:-:S05]  /*0240*/  MOV R3, R5 ;  /* 0x0000000500037202 */ /* 0x000fca0000000f00 */
[----:B------:R-:W2:Y:S04]  /*0250*/  LDG.E R25, desc[UR4][R2.64+-0x10] ;  /* 0xfffff00402197981 */ /* 0x000ea8000c1e1900 */
[----:B------:R-:W3:Y:S04]  /*0260*/  LDG.E R23, desc[UR4][R2.64+-0xc] ;  /* 0xfffff40402177981 */ /* 0x000ee8000c1e1900 */
[----:B------:R-:W4:Y:S04]  /*0270*/  LDG.E R29, desc[UR4][R2.64+-0x8] ;  /* 0xfffff804021d7981 */ /* 0x000f28000c1e1900 */
[----:B------:R-:W5:Y:S01]  /*0280*/  LDG.E R28, desc[UR4][R2.64+-0x4] ;  /* 0xfffffc04021c7981 */ /* 0x000f62000c1e1900 */
[----:B0-----:R-:W-:-:S05]  /*0290*/  IMAD.WIDE R14, R18, 0x4, R14 ;  /* 0x00000004120e7825 */ /* 0x001fca00078e020e */
[----:B------:R0:W2:Y:S01]  /*02a0*/  LDG.E R26, desc[UR4][R14.64] ;  /* 0x000000040e1a7981 */ /* 0x0000a2000c1e1900 */
[----:B------:R-:W-:-:S04]  /*02b0*/  IMAD.WIDE R12, R17, 0x4, R14 ;  /* 0x00000004110c7825 */ /* 0x000fc800078e020e */
[C---:B------:R-:W-:Y:S02]  /*02c0*/  IMAD.WIDE R4, R17.reuse, 0x4, R12 ;  /* 0x0000000411047825 */ /* 0x040fe400078e020c */
[----:B------:R-:W3:Y:S02]  /*02d0*/  LDG.E R12, desc[UR4][R12.64] ;  /* 0x000000040c0c7981 */ /* 0x000ee4000c1e1900 */
[C---:B------:R-:W-:Y:S02]  /*02e0*/  IMAD.WIDE R8, R17.reuse, 0x4, R4 ;  /* 0x0000000411087825 */ /* 0x040fe400078e0204 */
[----:B------:R-:W4:Y:S02]  /*02f0*/  LDG.E R4, desc[UR4][R4.64] ;  /* 0x0000000404047981 */ /* 0x000f24000c1e1900 */
[C---:B------:R-:W-:Y:S02]  /*0300*/  IMAD.WIDE R6, R17.reuse, 0x4, R8 ;  /* 0x0000000411067825 */ /* 0x040fe400078e0208 */
[----:B------:R-:W5:Y:S02]  /*0310*/  LDG.E R8, desc[UR4][R8.64] ;  /* 0x0000000408087981 */ /* 0x000f64000c1e1900 */
[----:B------:R-:W-:-:S02]  /*0320*/  IMAD.WIDE R10, R17, 0x4, R6 ;  /* 0x00000004110a7825 */ /* 0x000fc400078e0206 */
[----:B------:R-:W5:Y:S04]  /*0330*/  LDG.E R5, desc[UR4][R2.64] ;  /* 0x0000000402057981 */ /* 0x000f68000c1e1900 */
[----:B------:R-:W5:Y:S01]  /*0340*/  LDG.E R6, desc[UR4][R6.64] ;  /* 0x0000000406067981 */ /* 0x000f62000c1e1900 */
[----:B0-----:R-:W-:-:S03]  /*0350*/  IMAD.WIDE R14, R17, 0x4, R10 ;  /* 0x00000004110e7825 */ /* 0x001fc600078e020a */
[----:B------:R-:W5:Y:S04]  /*0360*/  LDG.E R10, desc[UR4][R10.64] ;  /* 0x000000040a0a7981 */ /* 0x000f68000c1e1900 */
[----:B------:R-:W5:Y:S04]  /*0370*/  LDG.E R13, desc[UR4][R14.64] ;  /* 0x000000040e0d7981 */ /* 0x000f68000c1e1900 */
[----:B------:R-:W5:Y:S04]  /*0380*/  LDG.E R7, desc[UR4][R2.64+0x4] ;  /* 0x0000040402077981 */ /* 0x000f68000c1e1900 */
[----:B------:R-:W5:Y:S01]  /*0390*/  LDG.E R9, desc[UR4][R2.64+0xc] ;  /* 0x00000c0402097981 */ /* 0x000f62000c1e1900 */
[----:B--2---:R-:W-:Y:S01]  /*03a0*/  FFMA R26, R25, R26, R24 ;  /* 0x0000001a191a7223 */ /* 0x004fe20000000018 */
[----:B------:R-:W-:-:S02]  /*03b0*/  IMAD.WIDE R24, R17, 0x4, R14 ;  /* 0x0000000411187825 */ /* 0x000fc400078e020e */
[----:B------:R-:W2:Y:S04]  /*03c0*/  LDG.E R14, desc[UR4][R2.64+0x8] ;  /* 0x00000804020e7981 */ /* 0x000ea8000c1e1900 */
[----:B------:R-:W2:Y:S01]  /*03d0*/  LDG.E R24, desc[UR4][R24.64] ;  /* 0x0000000418187981 */ /* 0x000ea2000c1e1900 */
[----:B---3--:R-:W-:Y:S01]  /*03e0*/  FFMA R12, R23, R12, R26 ;  /* 0x0000000c170c7223 */ /* 0x008fe2000000001a */
[----:B------:R-:W-:-:S03]  /*03f0*/  IADD3 R22, PT, PT, R22, 0x8, RZ ;  /* 0x0000000816167810 */ /* 0x000fc60007ffe0ff */
[----:B----4-:R-:W-:Y:S01]  /*0400*/  FFMA R29, R29, R4, R12 ;  /* 0x000000041d1d7223 */ /* 0x010fe2000000000c */
[----:B------:R-:W-:-:S03]  /*0410*/  ISETP.NE.AND P1, PT, R22, RZ, PT ;  /* 0x000000ff1600720c */ /* 0x000fc60003f25270 */
[----:B-----5:R-:W-:Y:S01]  /*0420*/  FFMA R8, R28, R8, R29 ;  /* 0x000000081c087223 */ /* 0x020fe2000000001d */
[----:B------:R-:W-:-:S03]  /*0430*/  IADD3 R4, P2, PT, R2, 0x20, RZ ;  /* 0x0000002002047810 */ /* 0x000fc60007f5e0ff */
[----:B------:R-:W-:Y:S01]  /*0440*/  FFMA R6, R5, R6, R8 ;  /* 0x0000000605067223 */ /* 0x000fe20000000008 */
[----:B------:R-:W-:Y:S02]  /*0450*/  IADD3.X R5, PT, PT, RZ, R3, RZ, P2, !PT ;  /* 0x00000003ff057210 */ /* 0x000fe400017fe4ff */
[----:B------:R-:W-:Y:S01]  /*0460*/  LEA R18, R17, R18, 0x3 ;  /* 0x0000001211127211 */ /* 0x000fe200078e18ff */
[----:B------:R-:W-:-:S04]  /*0470*/  FFMA R7, R7, R10, R6 ;  /* 0x0000000a07077223 */ /* 0x000fc80000000006 */
[----:B--2---:R-:W-:-:S04]  /*0480*/  FFMA R14, R14, R13, R7 ;  /* 0x0000000d0e0e7223 */ /* 0x004fc80000000007 */
[----:B------:R-:W-:Y:S01]  /*0490*/  FFMA R24, R9, R24, R14 ;  /* 0x0000001809187223 */ /* 0x000fe2000000000e */
[----:B------:R-:W-:Y:S06]  /*04a0*/  @P1 BRA `(.L_x_2) ;  /* 0xfffffffc005c1947 */ /* 0x000fec000383ffff */
.L_x_1:
[----:B------:R-:W-:Y:S05]  /*04b0*/  @!P0 BRA `(.L_x_0) ;  /* 0x0000000000fc8947 */ /* 0x000fea0003800000 */
[----:B------:R-:W-:Y:S02]  /*04c0*/  ISETP.GE.U32.AND P1, PT, R27, 0x4, PT ;  /* 0x000000041b00780c */ /* 0x000fe40003f26070 */
[----:B------:R-:W-:-:S04]  /*04d0*/  LOP3.LUT R14, R19, 0x3, RZ, 0xc0, !PT ;  /* 0x00000003130e7812 */ /* 0x000fc800078ec0ff */
[----:B------:R-:W-:-:S07]  /*04e0*/  ISETP.NE.AND P0, PT, R14, RZ, PT ;  /* 0x000000ff0e00720c */ /* 0x000fce0003f05270 */
[----:B------:R-:W-:Y:S06]  /*04f0*/  @!P1 BRA `(.L_x_3) ;  /* 0x00000000006c9947 */ /* 0x000fec0003800000 */
[----:B------:R-:W0:Y:S01]  /*0500*/  LDC.64 R4, c[0x0][0x388] ;  /* 0x0000e200ff047b82 */ /* 0x000e220000000a00 */
[----:B------:R-:W1:Y:S01]  /*0510*/  LDCU.64 UR6, c[0x0][0x380] ;  /* 0x00007000ff0677ac */ /* 0x000e620008000a00 */
[----:B------:R-:W-:Y:S01]  /*0520*/  IMAD R7, R21, R17, R16 ;  /* 0x0000001115077224 */ /* 0x000fe200078e0210 */
[CC--:B------:R-:W-:Y:S02]  /*0530*/  IADD3 R3, PT, PT, R20.reuse, R21.reuse, RZ ;  /* 0x0000001514037210 */ /* 0x0c0fe40007ffe0ff */
[----:B------:R-:W-:-:S03]  /*0540*/  IADD3 R8, P1, PT, R20, R21, RZ ;  /* 0x0000001514087210 */ /* 0x000fc60007f3e0ff */
[----:B------:R-:W2:Y:S01]  /*0550*/  LDC.64 R12, c[0x0][0x380] ;  /* 0x0000e000ff0c7b82 */ /* 0x000ea20000000a00 */
[----:B0-----:R-:W-:-:S04]  /*0560*/  IMAD.WIDE R4, R7, 0x4, R4 ;  /* 0x0000000407047825 */ /* 0x001fc800078e0204 */
[----:B------:R-:W-:Y:S02]  /*0570*/  IMAD.WIDE R6, R17, 0x4, R4 ;  /* 0x0000000411067825 */ /* 0x000fe400078e0204 */
[----:B------:R-:W3:Y:S02]  /*0580*/  LDG.E R4, desc[UR4][R4.64] ;  /* 0x0000000404047981 */ /* 0x000ee4000c1e1900 */
[----:B--2---:R-:W-:Y:S01]  /*0590*/  IMAD.WIDE.U32 R12, R3, 0x4, R12 ;  /* 0x00000004030c7825 */ /* 0x004fe200078e000c */
[----:B------:R-:W-:Y:S02]  /*05a0*/  IADD3.X R3, PT, PT, RZ, RZ, RZ, P1, !PT ;  /* 0x000000ffff037210 */ /* 0x000fe40000ffe4ff */
[----:B-1----:R-:W-:-:S03]  /*05b0*/  LEA R2, P1, R8, UR6, 0x2 ;  /* 0x0000000608027c11 */ /* 0x002fc6000f8210ff */
[----:B------:R-:W3:Y:S01]  /*05c0*/  LDG.E R13, desc[UR4][R12.64] ;  /* 0x000000040c0d7981 */ /* 0x000ee2000c1e1900 */
[----:B------:R-:W-:Y:S01]  /*05d0*/  LEA.HI.X R3, R8, UR7, R3, 0x2, P1 ;  /* 0x0000000708037c11 */ /* 0x000fe200088f1403 */
[C---:B------:R-:W-:Y:S02]  /*05e0*/  IMAD.WIDE R8, R17.reuse, 0x4, R6 ;  /* 0x0000000411087825 */ /* 0x040fe400078e0206 */
[----:B------:R-:W2:Y:S04]  /*05f0*/  LDG.E R6, desc[UR4][R6.64] ;  /* 0x0000000406067981 */ /* 0x000ea8000c1e1900 */
[----:B------:R-:W2:Y:S01]  /*0600*/  LDG.E R15, desc[UR4][R2.64+0x4] ;  /* 0x00000404020f7981 */ /* 0x000ea2000c1e1900 */
[----:B------:R-:W-:-:S03]  /*0610*/  IMAD.WIDE R10, R17, 0x4, R8 ;  /* 0x00000004110a7825 */ /* 0x000fc600078e0208 */
[----:B------:R-:W4:Y:S04]  /*0620*/  LDG.E R22, desc[UR4][R8.64] ;  /* 0x0000000408167981 */ /* 0x000f28000c1e1900 */
[----:B------:R-:W4:Y:S04]  /*0630*/  LDG.E R18, desc[UR4][R2.64+0x8] ;  /* 0x0000080402127981 */ /* 0x000f28000c1e1900 */
[----:B------:R-:W5:Y:S04]  /*0640*/  LDG.E R26, desc[UR4][R2.64+0xc] ;  /* 0x00000c04021a7981 */ /* 0x000f68000c1e1900 */
[----:B------:R-:W5:Y:S01]  /*0650*/  LDG.E R10, desc[UR4][R10.64] ;  /* 0x000000040a0a7981 */ /* 0x000f62000c1e1900 */
[----:B------:R-:W-:Y:S01]  /*0660*/  IADD3 R21, PT, PT, R21, 0x4, RZ ;  /* 0x0000000415157810 */ /* 0x000fe20007ffe0ff */
[----:B---3--:R-:W-:-:S04]  /*0670*/  FFMA R24, R13, R4, R24 ;  /* 0x000000040d187223 */ /* 0x008fc80000000018 */
[----:B--2---:R-:W-:-:S04]  /*0680*/  FFMA R15, R15, R6, R24 ;  /* 0x000000060f0f7223 */ /* 0x004fc80000000018 */
[----:B----4-:R-:W-:-:S04]  /*0690*/  FFMA R15, R18, R22, R15 ;  /* 0x00000016120f7223 */ /* 0x010fc8000000000f */
[----:B-----5:R-:W-:-:S07]  /*06a0*/  FFMA R24, R26, R10, R15 ;  /* 0x0000000a1a187223 */ /* 0x020fce000000000f */
.L_x_3:
[----:B------:R-:W-:Y:S05]  /*06b0*/  @!P0 BRA `(.L_x_0) ;  /* 0x00000000007c8947 */ /* 0x000fea0003800000 */
[----:B------:R-:W-:Y:S01]  /*06c0*/  ISETP.NE.AND P1, PT, R14, 0x1, PT ;  /* 0x000000010e00780c */ /* 0x000fe20003f25270 */
[----:B------:R-:W0:Y:S01]  /*06d0*/  LDC.64 R10, c[0x0][0x380] ;  /* 0x0000e000ff0a7b82 */ /* 0x000e220000000a00 */
[----:B------:R-:W-:-:S04]  /*06e0*/  LOP3.LUT R19, R19, 0x1, RZ, 0xc0, !PT ;  /* 0x0000000113137812 */ /* 0x000fc800078ec0ff */
[----:B------:R-:W-:-:S03]  /*06f0*/  ISETP.NE.U32.AND P0, PT, R19, 0x1, PT ;  /* 0x000000011300780c */ /* 0x000fc60003f05070 */
[----:B------:R-:W1:Y:S04]  /*0700*/  LDC.64 R8, c[0x0][0x388] ;  /* 0x0000e200ff087b82 */ /* 0x000e680000000a00 */
[CC--:B------:R-:W-:Y:S02]  /*0710*/  @P1 IADD3 R13, PT, PT, R20.reuse, R21.reuse, RZ ;  /* 0x00000015140d1210 */ /* 0x0c0fe40007ffe0ff */
[----:B------:R-:W-:Y:S02]  /*0720*/  @P1 IADD3 R12, P2, PT, R20, R21, RZ ;  /* 0x00000015140c1210 */ /* 0x000fe40007f5e0ff */
[----:B------:R-:W2:Y:S02]  /*0730*/  @P1 LDC.64 R2, c[0x0][0x380] ;  /* 0x0000e000ff021b82 */ /* 0x000ea40000000a00 */
[----:B------:R-:W-:-:S06]  /*0740*/  @P1 IADD3.X R14, PT, PT, RZ, RZ, RZ, P2, !PT ;  /* 0x000000ffff0e1210 */ /* 0x000fcc00017fe4ff */
[----:B------:R-:W3:Y:S01]  /*0750*/  LDC.64 R4, c[0x0][0x380] ;  /* 0x0000e000ff047b82 */ /* 0x000ee20000000a00 */
[----:B0-----:R-:W-:-:S04]  /*0760*/  @P1 IMAD.WIDE.U32 R10, R13, 0x4, R10 ;  /* 0x000000040d0a1825 */ /* 0x001fc800078e000a */
[C---:B------:R-:W-:Y:S01]  /*0770*/  @P1 IMAD R13, R21.reuse, R17, R16 ;  /* 0x00000011150d1224 */ /* 0x040fe200078e0210 */
[----:B------:R-:W-:Y:S01]  /*0780*/  @P1 IADD3 R21, PT, PT, R21, 0x2, RZ ;  /* 0x0000000215151810 */ /* 0x000fe20007ffe0ff */
[----:B------:R-:W4:Y:S01]  /*0790*/  @P1 LDG.E R11, desc[UR4][R10.64] ;  /* 0x000000040a0b1981 */ /* 0x000f22000c1e1900 */
[----:B------:R-:W0:Y:S01]  /*07a0*/  LDC.64 R6, c[0x0][0x388] ;  /* 0x0000e200ff067b82 */ /* 0x000e220000000a00 */
[----:B-1----:R-:W-:Y:S01]  /*07b0*/  @P1 IMAD.WIDE R8, R13, 0x4, R8 ;  /* 0x000000040d081825 */ /* 0x002fe200078e0208 */
[----:B------:R-:W-:Y:S02]  /*07c0*/  @!P0 IADD3 R15, PT, PT, R20, R21, RZ ;  /* 0x00000015140f8210 */ /* 0x000fe40007ffe0ff */
[----:B--2---:R-:W-:Y:S01]  /*07d0*/  @P1 LEA R2, P2, R12, R2, 0x2 ;  /* 0x000000020c021211 */ /* 0x004fe200078410ff */
[----:B------:R-:W-:-:S03]  /*07e0*/  @!P0 IMAD R21, R21, R17, R16 ;  /* 0x0000001115158224 */ /* 0x000fc600078e0210 */
[----:B------:R-:W-:Y:S01]  /*07f0*/  @P1 LEA.HI.X R3, R12, R3, R14, 0x2, P2 ;  /* 0x000000030c031211 */ /* 0x000fe200010f140e */
[----:B------:R-:W-:Y:S01]  /*0800*/  @P1 IMAD.WIDE R12, R17, 0x4, R8 ;  /* 0x00000004110c1825 */ /* 0x000fe200078e0208 */
[----:B------:R-:W4:Y:S03]  /*0810*/  @P1 LDG.E R14, desc[UR4][R8.64] ;  /* 0x00000004080e1981 */ /* 0x000f26000c1e1900 */
[----:B---3--:R-:W-:Y:S01]  /*0820*/  @!P0 IMAD.WIDE.U32 R4, R15, 0x4, R4 ;  /* 0x000000040f048825 */ /* 0x008fe200078e0004 */
[----:B------:R-:W2:Y:S04]  /*0830*/  @P1 LDG.E R2, desc[UR4][R2.64+0x4] ;  /* 0x0000040402021981 */ /* 0x000ea8000c1e1900 */
[----:B------:R-:W2:Y:S01]  /*0840*/  @P1 LDG.E R12, desc[UR4][R12.64] ;  /* 0x000000040c0c1981 */ /* 0x000ea2000c1e1900 */
[----:B0-----:R-:W-:-:S03]  /*0850*/  @!P0 IMAD.WIDE R6, R21, 0x4, R6 ;  /* 0x0000000415068825 */ /* 0x001fc600078e0206 */
[----:B------:R-:W3:Y:S04]  /*0860*/  @!P0 LDG.E R5, desc[UR4][R4.64] ;  /* 0x0000000404058981 */ /* 0x000ee8000c1e1900 */
[----:B------:R-:W3:Y:S01]  /*0870*/  @!P0 LDG.E R6, desc[UR4][R6.64] ;  /* 0x0000000406068981 */ /* 0x000ee2000c1e1900 */
[----:B----4-:R-:W-:-:S04]  /*0880*/  @P1 FFMA R11, R11, R14, R24 ;  /* 0x0000000e0b0b1223 */ /* 0x010fc80000000018 */
[----:B--2---:R-:W-:-:S04]  /*0890*/  @P1 FFMA R24, R2, R12, R11 ;  /* 0x0000000c02181223 */ /* 0x004fc8000000000b */
[----:B---3--:R-:W-:-:S07]  /*08a0*/  @!P0 FFMA R24, R5, R6, R24 ;  /* 0x0000000605188223 */ /* 0x008fce0000000018 */
.L_x_0:
[----:B------:R-:W0:Y:S01]  /*08b0*/  LDC.64 R2, c[0x0][0x390] ;  /* 0x0000e400ff027b82 */ /* 0x000e220000000a00 */
[----:B------:R-:W-:-:S04]  /*08c0*/  IMAD R17, R0, R17, R16 ;  /* 0x0000001100117224 */ /* 0x000fc800078e0210 */
[----:B0-----:R-:W-:-:S05]  /*08d0*/  IMAD.WIDE R2, R17, 0x4, R2 ;  /* 0x0000000411027825 */ /* 0x001fca00078e0202 */
[----:B------:R-:W-:Y:S01]  /*08e0*/  STG.E desc[UR4][R2.64], R24 ;  /* 0x0000001802007986 */ /* 0x000fe2000c101904 */
[----:B------:R-:W-:Y:S05]  /*08f0*/  EXIT ;  /* 0x000000000000794d */ /* 0x000fea0003800000 */
.L_x_4:
[----:B------:R-:W-:-:S00]  /*0900*/  BRA `(.L_x_4) ;  /* 0xfffffffc00fc7947 */ /* 0x000fc0000383ffff */
[----:B------:R-:W-:-:S00]  /*0910*/  NOP ;  /* 0x0000000000007918 */ /* 0x000fc00000000000 */
        /* <DEDUP_REMOVED lines=14> */
.L_x_5:


//--------------------- .nv.shared.reserved.0     --------------------------
	.section	.nv.shared.reserved.0,"aw",@nobits
	.weak		__nv_reservedSMEM_offset_0_alias
	.size		__nv_reservedSMEM_offset_0_alias, 0, 64
	.other		__nv_reservedSMEM_offset_0_alias,@"STO_CUDA_RESERVED_SHARED STV_DEFAULT"
__nv_reservedSMEM_offset_0_alias:
	.zero		0
	.zero		64


//--------------------- .nv.constant0._Z11multiplyGpuPfS_S_iiii --------------------------
	.section	.nv.constant0._Z11multiplyGpuPfS_S_iiii,"a",@progbits
	.sectionflags	@""
	.align	4
.nv.constant0._Z11multiplyGpuPfS_S_iiii:
	.zero		936


//--------------------- SYMBOLS --------------------------

	.type		.nv.reservedSmem.offset0,@object
	.size		.nv.reservedSmem.offset0,0x4
